//
// Generated by NVIDIA NVVM Compiler
//
// Compiler Build ID: CL-36424714
// Cuda compilation tools, release 13.0, V13.0.88
// Based on NVVM 20.0.0
//

.version 9.0
.target sm_100
.address_size 64

	// .globl	_Z10matrixMultPiS_S_i

.visible .entry _Z10matrixMultPiS_S_i(
	.param .u64 .ptr .align 1 _Z10matrixMultPiS_S_i_param_0,
	.param .u64 .ptr .align 1 _Z10matrixMultPiS_S_i_param_1,
	.param .u64 .ptr .align 1 _Z10matrixMultPiS_S_i_param_2,
	.param .u32 _Z10matrixMultPiS_S_i_param_3
)
{
	.reg .pred 	%p<10>;
	.reg .b32 	%r<157>;
	.reg .b64 	%rd<43>;

	ld.param.u64 	%rd11, [_Z10matrixMultPiS_S_i_param_0];
	ld.param.u64 	%rd12, [_Z10matrixMultPiS_S_i_param_1];
	ld.param.u64 	%rd10, [_Z10matrixMultPiS_S_i_param_2];
	ld.param.u32 	%r38, [_Z10matrixMultPiS_S_i_param_3];
	cvta.to.global.u64 	%rd1, %rd12;
	cvta.to.global.u64 	%rd2, %rd11;
	mov.u32 	%r40, %ctaid.y;
	mov.u32 	%r41, %ntid.y;
	mov.u32 	%r42, %tid.y;
	mad.lo.s32 	%r1, %r40, %r41, %r42;
	mov.u32 	%r43, %ctaid.x;
	mov.u32 	%r44, %ntid.x;
	mov.u32 	%r45, %tid.x;
	mad.lo.s32 	%r2, %r43, %r44, %r45;
	setp.lt.s32 	%p1, %r38, 1;
	@%p1 bra 	$L__BB0_13;
	mul.lo.s32 	%r3, %r38, %r1;
	mul.lo.s32 	%r4, %r38, %r2;
	and.b32  	%r5, %r38, 15;
	setp.lt.u32 	%p2, %r38, 16;
	mov.b32 	%r148, 0;
	@%p2 bra 	$L__BB0_4;
	and.b32  	%r148, %r38, 2147483632;
	neg.s32 	%r142, %r148;
	mul.wide.u32 	%rd13, %r3, 4;
	add.s64 	%rd14, %rd13, %rd2;
	add.s64 	%rd41, %rd14, 32;
	add.s64 	%rd4, %rd1, 32;
	mov.u32 	%r141, %r4;
$L__BB0_3:
	.pragma "nounroll";
	mul.wide.s32 	%rd15, %r141, 4;
	add.s64 	%rd16, %rd4, %rd15;
	ld.global.u32 	%r50, [%rd41+-32];
	ld.global.u32 	%r51, [%rd16+-32];
	mad.lo.s32 	%r52, %r51, %r50, %r156;
	ld.global.u32 	%r53, [%rd41+-28];
	ld.global.u32 	%r54, [%rd16+-28];
	mad.lo.s32 	%r55, %r54, %r53, %r52;
	ld.global.u32 	%r56, [%rd41+-24];
	ld.global.u32 	%r57, [%rd16+-24];
	mad.lo.s32 	%r58, %r57, %r56, %r55;
	ld.global.u32 	%r59, [%rd41+-20];
	ld.global.u32 	%r60, [%rd16+-20];
	mad.lo.s32 	%r61, %r60, %r59, %r58;
	ld.global.u32 	%r62, [%rd41+-16];
	ld.global.u32 	%r63, [%rd16+-16];
	mad.lo.s32 	%r64, %r63, %r62, %r61;
	ld.global.u32 	%r65, [%rd41+-12];
	ld.global.u32 	%r66, [%rd16+-12];
	mad.lo.s32 	%r67, %r66, %r65, %r64;
	ld.global.u32 	%r68, [%rd41+-8];
	ld.global.u32 	%r69, [%rd16+-8];
	mad.lo.s32 	%r70, %r69, %r68, %r67;
	ld.global.u32 	%r71, [%rd41+-4];
	ld.global.u32 	%r72, [%rd16+-4];
	mad.lo.s32 	%r73, %r72, %r71, %r70;
	ld.global.u32 	%r74, [%rd41];
	ld.global.u32 	%r75, [%rd16];
	mad.lo.s32 	%r76, %r75, %r74, %r73;
	ld.global.u32 	%r77, [%rd41+4];
	ld.global.u32 	%r78, [%rd16+4];
	mad.lo.s32 	%r79, %r78, %r77, %r76;
	ld.global.u32 	%r80, [%rd41+8];
	ld.global.u32 	%r81, [%rd16+8];
	mad.lo.s32 	%r82, %r81, %r80, %r79;
	ld.global.u32 	%r83, [%rd41+12];
	ld.global.u32 	%r84, [%rd16+12];
	mad.lo.s32 	%r85, %r84, %r83, %r82;
	ld.global.u32 	%r86, [%rd41+16];
	ld.global.u32 	%r87, [%rd16+16];
	mad.lo.s32 	%r88, %r87, %r86, %r85;
	ld.global.u32 	%r89, [%rd41+20];
	ld.global.u32 	%r90, [%rd16+20];
	mad.lo.s32 	%r91, %r90, %r89, %r88;
	ld.global.u32 	%r92, [%rd41+24];
	ld.global.u32 	%r93, [%rd16+24];
	mad.lo.s32 	%r94, %r93, %r92, %r91;
	ld.global.u32 	%r95, [%rd41+28];
	ld.global.u32 	%r96, [%rd16+28];
	mad.lo.s32 	%r156, %r96, %r95, %r94;
	add.s32 	%r142, %r142, 16;
	add.s64 	%rd41, %rd41, 64;
	add.s32 	%r141, %r141, 16;
	setp.ne.s32 	%p3, %r142, 0;
	@%p3 bra 	$L__BB0_3;
$L__BB0_4:
	setp.eq.s32 	%p4, %r5, 0;
	@%p4 bra 	$L__BB0_13;
	and.b32  	%r17, %r38, 7;
	setp.lt.u32 	%p5, %r5, 8;
	@%p5 bra 	$L__BB0_7;
	add.s32 	%r98, %r148, %r3;
	mul.wide.u32 	%rd17, %r98, 4;
	add.s64 	%rd18, %rd2, %rd17;
	ld.global.u32 	%r99, [%rd18];
	add.s32 	%r100, %r148, %r4;
	mul.wide.s32 	%rd19, %r100, 4;
	add.s64 	%rd20, %rd1, %rd19;
	ld.global.u32 	%r101, [%rd20];
	mad.lo.s32 	%r102, %r101, %r99, %r156;
	cvt.u64.u32 	%rd21, %r3;
	cvt.u64.u32 	%rd22, %r148;
	add.s64 	%rd23, %rd22, %rd21;
	shl.b64 	%rd24, %rd23, 2;
	add.s64 	%rd25, %rd2, %rd24;
	ld.global.u32 	%r103, [%rd25+4];
	ld.global.u32 	%r104, [%rd20+4];
	mad.lo.s32 	%r105, %r104, %r103, %r102;
	ld.global.u32 	%r106, [%rd25+8];
	ld.global.u32 	%r107, [%rd20+8];
	mad.lo.s32 	%r108, %r107, %r106, %r105;
	ld.global.u32 	%r109, [%rd25+12];
	ld.global.u32 	%r110, [%rd20+12];
	mad.lo.s32 	%r111, %r110, %r109, %r108;
	ld.global.u32 	%r112, [%rd25+16];
	ld.global.u32 	%r113, [%rd20+16];
	mad.lo.s32 	%r114, %r113, %r112, %r111;
	ld.global.u32 	%r115, [%rd25+20];
	ld.global.u32 	%r116, [%rd20+20];
	mad.lo.s32 	%r117, %r116, %r115, %r114;
	ld.global.u32 	%r118, [%rd25+24];
	ld.global.u32 	%r119, [%rd20+24];
	mad.lo.s32 	%r120, %r119, %r118, %r117;
	ld.global.u32 	%r121, [%rd25+28];
	ld.global.u32 	%r122, [%rd20+28];
	mad.lo.s32 	%r156, %r122, %r121, %r120;
	add.s32 	%r148, %r148, 8;
$L__BB0_7:
	setp.eq.s32 	%p6, %r17, 0;
	@%p6 bra 	$L__BB0_13;
	and.b32  	%r23, %r38, 3;
	setp.lt.u32 	%p7, %r17, 4;
	@%p7 bra 	$L__BB0_10;
	add.s32 	%r124, %r148, %r3;
	mul.wide.u32 	%rd26, %r124, 4;
	add.s64 	%rd27, %rd2, %rd26;
	ld.global.u32 	%r125, [%rd27];
	add.s32 	%r126, %r148, %r4;
	mul.wide.s32 	%rd28, %r126, 4;
	add.s64 	%rd29, %rd1, %rd28;
	ld.global.u32 	%r127, [%rd29];
	mad.lo.s32 	%r128, %r127, %r125, %r156;
	cvt.u64.u32 	%rd30, %r3;
	cvt.u64.u32 	%rd31, %r148;
	add.s64 	%rd32, %rd31, %rd30;
	shl.b64 	%rd33, %rd32, 2;
	add.s64 	%rd34, %rd2, %rd33;
	ld.global.u32 	%r129, [%rd34+4];
	ld.global.u32 	%r130, [%rd29+4];
	mad.lo.s32 	%r131, %r130, %r129, %r128;
	ld.global.u32 	%r132, [%rd34+8];
	ld.global.u32 	%r133, [%rd29+8];
	mad.lo.s32 	%r134, %r133, %r132, %r131;
	ld.global.u32 	%r135, [%rd34+12];
	ld.global.u32 	%r136, [%rd29+12];
	mad.lo.s32 	%r156, %r136, %r135, %r134;
	add.s32 	%r148, %r148, 4;
$L__BB0_10:
	setp.eq.s32 	%p8, %r23, 0;
	@%p8 bra 	$L__BB0_13;
	add.s32 	%r154, %r148, %r4;
	add.s32 	%r137, %r148, %r3;
	mul.wide.u32 	%rd35, %r137, 4;
	add.s64 	%rd42, %rd2, %rd35;
	neg.s32 	%r153, %r23;
$L__BB0_12:
	.pragma "nounroll";
	mul.wide.s32 	%rd36, %r154, 4;
	add.s64 	%rd37, %rd1, %rd36;
	ld.global.u32 	%r138, [%rd42];
	ld.global.u32 	%r139, [%rd37];
	mad.lo.s32 	%r156, %r139, %r138, %r156;
	add.s32 	%r154, %r154, 1;
	add.s64 	%rd42, %rd42, 4;
	add.s32 	%r153, %r153, 1;
	setp.ne.s32 	%p9, %r153, 0;
	@%p9 bra 	$L__BB0_12;
$L__BB0_13:
	cvta.to.global.u64 	%rd38, %rd10;
	mad.lo.s32 	%r140, %r38, %r1, %r2;
	mul.wide.s32 	%rd39, %r140, 4;
	add.s64 	%rd40, %rd38, %rd39;
	st.global.u32 	[%rd40], %r156;
	ret;

}


// ===== COMPILED SASS (sm_100) =====

	.target	sm_100

	.elftype	@"ET_EXEC"


//--------------------- .note.nv.tkinfo           --------------------------
	.section	.note.nv.tkinfo,"",@"SHT_NOTE"
	.sectionflags	@"SHF_NOTE_NV_TKINFO"
	.tkinfo
        /*0018*/ 	.word	0x00000002
        /*0030*/ 	.string	""
        /*0030*/ 	.string	"ptxas"
        /*0030*/ 	.string	"Cuda compilation tools, release 13.0, V13.0.88"
        /*0030*/ 	.string	"Build cuda_13.0.r13.0/compiler.36424714_0"
        /*0030*/ 	.string	"-arch sm_100 -m 64 "



//--------------------- .note.nv.cuinfo           --------------------------
	.section	.note.nv.cuinfo,"",@"SHT_NOTE"
	.sectionflags	@"SHF_NOTE_NV_CUINFO"
        /*0018*/ 	.short	0x0002
        /*001a*/ 	.short	0x0064
        /*001c*/ 	.short	0x0082
	.zero		2


//--------------------- .nv.info                  --------------------------
	.section	.nv.info,"",@"SHT_CUDA_INFO"
	.align	4


	//----- nvinfo : EIATTR_REGCOUNT
	.align		4
        /*0000*/ 	.byte	0x04, 0x2f
        /*0002*/ 	.short	(.L_1 - .L_0)
	.align		4
.L_0:
        /*0004*/ 	.word	index@(_Z10matrixMultPiS_S_i)
        /*0008*/ 	.word	0x0000001f


	//----- nvinfo : EIATTR_FRAME_SIZE
	.align		4
.L_1:
        /*000c*/ 	.byte	0x04, 0x11
        /*000e*/ 	.short	(.L_3 - .L_2)
	.align		4
.L_2:
        /*0010*/ 	.word	index@(_Z10matrixMultPiS_S_i)
        /*0014*/ 	.word	0x00000000


	//----- nvinfo : EIATTR_MIN_STACK_SIZE
	.align		4
.L_3:
        /*0018*/ 	.byte	0x04, 0x12
        /*001a*/ 	.short	(.L_5 - .L_4)
	.align		4
.L_4:
        /*001c*/ 	.word	index@(_Z10matrixMultPiS_S_i)
        /*0020*/ 	.word	0x00000000
.L_5:


//--------------------- .nv.compat                --------------------------
	.section	.nv.compat,"",@"SHT_CUDA_COMPAT_INFO"
	.align	4
        /*0000*/ 	.byte	0x02, 0x09, 0x00, 0x00, 0x02, 0x02, 0x01, 0x00, 0x02, 0x05, 0x05, 0x00, 0x03, 0x07, 0x01, 0x01
        /*0010*/ 	.byte	0x02, 0x03, 0x00, 0x00, 0x02, 0x06, 0x01, 0x00, 0x04, 0x0b, 0x08, 0x00, 0x09, 0x00, 0x00, 0x00
        /*0020*/ 	.byte	0x00, 0x00, 0x00, 0x00


//--------------------- .nv.info._Z10matrixMultPiS_S_i --------------------------
	.section	.nv.info._Z10matrixMultPiS_S_i,"",@"SHT_CUDA_INFO"
	.sectionflags	@""
	.align	4


	//----- nvinfo : EIATTR_CUDA_API_VERSION
	.align		4
        /*0000*/ 	.byte	0x04, 0x37
        /*0002*/ 	.short	(.L_7 - .L_6)
.L_6:
        /*0004*/ 	.word	0x00000082


	//----- nvinfo : EIATTR_KPARAM_INFO
	.align		4
.L_7:
        /*0008*/ 	.byte	0x04, 0x17
        /*000a*/ 	.short	(.L_9 - .L_8)
.L_8:
        /*000c*/ 	.word	0x00000000
        /*0010*/ 	.short	0x0003
        /*0012*/ 	.short	0x0018
        /*0014*/ 	.byte	0x00, 0xf0, 0x11, 0x00


	//----- nvinfo : EIATTR_KPARAM_INFO
	.align		4
.L_9:
        /*0018*/ 	.byte	0x04, 0x17
        /*001a*/ 	.short	(.L_11 - .L_10)
.L_10:
        /*001c*/ 	.word	0x00000000
        /*0020*/ 	.short	0x0002
        /*0022*/ 	.short	0x0010
        /*0024*/ 	.byte	0x00, 0xf5, 0x21, 0x00


	//----- nvinfo : EIATTR_KPARAM_INFO
	.align		4
.L_11:
        /*0028*/ 	.byte	0x04, 0x17
        /*002a*/ 	.short	(.L_13 - .L_12)
.L_12:
        /*002c*/ 	.word	0x00000000
        /*0030*/ 	.short	0x0001
        /*0032*/ 	.short	0x0008
        /*0034*/ 	.byte	0x00, 0xf5, 0x21, 0x00


	//----- nvinfo : EIATTR_KPARAM_INFO
	.align		4
.L_13:
        /*0038*/ 	.byte	0x04, 0x17
        /*003a*/ 	.short	(.L_15 - .L_14)
.L_14:
        /*003c*/ 	.word	0x00000000
        /*0040*/ 	.short	0x0000
        /*0042*/ 	.short	0x0000
        /*0044*/ 	.byte	0x00, 0xf5, 0x21, 0x00


	//----- nvinfo : EIATTR_SPARSE_MMA_MASK
	.align		4
.L_15:
        /*0048*/ 	.byte	0x03, 0x50
        /*004a*/ 	.short	0x0000


	//----- nvinfo : EIATTR_MAXREG_COUNT
	.align		4
        /*004c*/ 	.byte	0x03, 0x1b
        /*004e*/ 	.short	0x00ff


	//----- nvinfo : EIATTR_MERCURY_ISA_VERSION
	.align		4
        /*0050*/ 	.byte	0x03, 0x5f
        /*0052*/ 	.short	0x0101


	//----- nvinfo : EIATTR_VRC_CTA_INIT_COUNT
	.align		4
        /*0054*/ 	.byte	0x02, 0x4a
	.zero		1
	.zero		1


	//----- nvinfo : EIATTR_EXIT_INSTR_OFFSETS
	.align		4
        /*0058*/ 	.byte	0x04, 0x1c
        /*005a*/ 	.short	(.L_17 - .L_16)


	//   ....[0]....
.L_16:
        /*005c*/ 	.word	0x00000b60


	//----- nvinfo : EIATTR_CBANK_PARAM_SIZE
	.align		4
.L_17:
        /*0060*/ 	.byte	0x03, 0x19
        /*0062*/ 	.short	0x001c


	//----- nvinfo : EIATTR_PARAM_CBANK
	.align		4
        /*0064*/ 	.byte	0x04, 0x0a
        /*0066*/ 	.short	(.L_19 - .L_18)
	.align		4
.L_18:
        /*0068*/ 	.word	index@(.nv.constant0._Z10matrixMultPiS_S_i)
        /*006c*/ 	.short	0x0380
        /*006e*/ 	.short	0x001c


	//----- nvinfo : EIATTR_SW_WAR
	.align		4
.L_19:
        /*0070*/ 	.byte	0x04, 0x36
        /*0072*/ 	.short	(.L_21 - .L_20)
.L_20:
        /*0074*/ 	.word	0x00000008
.L_21:


//--------------------- .nv.callgraph             --------------------------
	.section	.nv.callgraph,"",@"SHT_CUDA_CALLGRAPH"
	.align	4
	.sectionentsize	8
	.align		4
        /*0000*/ 	.word	0x00000000
	.align		4
        /*0004*/ 	.word	0xffffffff
	.align		4
        /*0008*/ 	.word	0x00000000
	.align		4
        /*000c*/ 	.word	0xfffffffe
	.align		4
        /*0010*/ 	.word	0x00000000
	.align		4
        /*0014*/ 	.word	0xfffffffd
	.align		4
        /*0018*/ 	.word	0x00000000
	.align		4
        /*001c*/ 	.word	0xfffffffc


//--------------------- .text._Z10matrixMultPiS_S_i --------------------------
	.section	.text._Z10matrixMultPiS_S_i,"ax",@progbits
	.align	128
        .global         _Z10matrixMultPiS_S_i
        .type           _Z10matrixMultPiS_S_i,@function
        .size           _Z10matrixMultPiS_S_i,(.L_x_7 - _Z10matrixMultPiS_S_i)
        .other          _Z10matrixMultPiS_S_i,@"STO_CUDA_ENTRY STV_DEFAULT"
_Z10matrixMultPiS_S_i:
.text._Z10matrixMultPiS_S_i:
[----:B------:R-:W-:Y:S01]  /*0000*/  LDC R1, c[0x0][0x37c] ;  /* 0x0000df00ff017b82 */ /* 0x000fe20000000800 */
[----:B------:R-:W0:Y:S01]  /*0010*/  S2R R3, SR_TID.Y ;  /* 0x0000000000037919 */ /* 0x000e220000002200 */
[----:B------:R-:W1:Y:S06]  /*0020*/  LDCU UR12, c[0x0][0x398] ;  /* 0x00007300ff0c77ac */ /* 0x000e6c0008000800 */
[----:B------:R-:W0:Y:S01]  /*0030*/  LDC R0, c[0x0][0x364] ;  /* 0x0000d900ff007b82 */ /* 0x000e220000000800 */
[----:B------:R-:W2:Y:S01]  /*0040*/  S2R R2, SR_TID.X ;  /* 0x0000000000027919 */ /* 0x000ea20000002100 */
[----:B------:R-:W3:Y:S06]  /*0050*/  LDCU.64 UR10, c[0x0][0x358] ;  /* 0x00006b00ff0a77ac */ /* 0x000eec0008000a00 */
[----:B------:R-:W0:Y:S08]  /*0060*/  S2UR UR4, SR_CTAID.Y ;  /* 0x00000000000479c3 */ /* 0x000e300000002600 */
[----:B------:R-:W2:Y:S01]  /*0070*/  S2UR UR5, SR_CTAID.X ;  /* 0x00000000000579c3 */ /* 0x000ea20000002500 */
[----:B-1----:R-:W-:-:S07]  /*0080*/  UISETP.GE.AND UP0, UPT, UR12, 0x1, UPT ;  /* 0x000000010c00788c */ /* 0x002fce000bf06270 */
[----:B------:R-:W2:Y:S01]  /*0090*/  LDC R7, c[0x0][0x360] ;  /* 0x0000d800ff077b82 */ /* 0x000ea20000000800 */
[----:B0-----:R-:W-:Y:S02]  /*00a0*/  IMAD R0, R0, UR4, R3 ;  /* 0x0000000400007c24 */ /* 0x001fe4000f8e0203 */
[----:B--2---:R-:W-:Y:S01]  /*00b0*/  IMAD R7, R7, UR5, R2 ;  /* 0x0000000507077c24 */ /* 0x004fe2000f8e0202 */
[----:B---3--:R-:W-:Y:S06]  /*00c0*/  BRA.U !UP0, `(.L_x_0) ;  /* 0x0000000908947547 */ /* 0x008fec000b800000 */
[----:B------:R-:W-:Y:S02]  /*00d0*/  UISETP.GE.U32.AND UP1, UPT, UR12, 0x10, UPT ;  /* 0x000000100c00788c */ /* 0x000fe4000bf26070 */
[----:B------:R-:W-:Y:S01]  /*00e0*/  IMAD R6, R0, UR12, RZ ;  /* 0x0000000c00067c24 */ /* 0x000fe2000f8e02ff */
[----:B------:R-:W-:Y:S02]  /*00f0*/  ULOP3.LUT UR8, UR12, 0xf, URZ, 0xc0, !UPT ;  /* 0x0000000f0c087892 */ /* 0x000fe4000f8ec0ff */
[----:B------:R-:W-:Y:S01]  /*0100*/  IMAD R8, R7, UR12, RZ ;  /* 0x0000000c07087c24 */ /* 0x000fe2000f8e02ff */
[----:B------:R-:W-:Y:S01]  /*0110*/  UMOV UR4, URZ ;  /* 0x000000ff00047c82 */ /* 0x000fe20008000000 */
[----:B------:R-:W-:Y:S02]  /*0120*/  UISETP.NE.AND UP0, UPT, UR8, URZ, UPT ;  /* 0x000000ff0800728c */ /* 0x000fe4000bf05270 */
[----:B------:R-:W-:Y:S09]  /*0130*/  BRA.U !UP1, `(.L_x_1) ;  /* 0x00000005090c7547 */ /* 0x000ff2000b800000 */
[----:B------:R-:W0:Y:S01]  /*0140*/  LDC.64 R2, c[0x0][0x380] ;  /* 0x0000e000ff027b82 */ /* 0x000e220000000a00 */
[----:B------:R-:W1:Y:S01]  /*0150*/  LDCU.64 UR6, c[0x0][0x388] ;  /* 0x00007100ff0677ac */ /* 0x000e620008000a00 */
[----:B------:R-:W-:Y:S01]  /*0160*/  MOV R9, R8 ;  /* 0x0000000800097202 */ /* 0x000fe20000000f00 */
[----:B------:R-:W-:-:S04]  /*0170*/  ULOP3.LUT UR4, UR12, 0x7ffffff0, URZ, 0xc0, !UPT ;  /* 0x7ffffff00c047892 */ /* 0x000fc8000f8ec0ff */
[----:B------:R-:W-:Y:S02]  /*0180*/  UIADD3 UR9, UPT, UPT, -UR4, URZ, URZ ;  /* 0x000000ff04097290 */ /* 0x000fe4000fffe1ff */
[----:B-1----:R-:W-:-:S04]  /*0190*/  UIADD3 UR5, UP1, UPT, UR6, 0x20, URZ ;  /* 0x0000002006057890 */ /* 0x002fc8000ff3e0ff */
[----:B------:R-:W-:Y:S01]  /*01a0*/  UIADD3.X UR6, UPT, UPT, URZ, UR7, URZ, UP1, !UPT ;  /* 0x00000007ff067290 */ /* 0x000fe20008ffe4ff */
[----:B0-----:R-:W-:-:S03]  /*01b0*/  IMAD.WIDE.U32 R2, R6, 0x4, R2 ;  /* 0x0000000406027825 */ /* 0x001fc600078e0002 */
[----:B------:R-:W-:-:S04]  /*01c0*/  IADD3 R4, P0, PT, R2, 0x20, RZ ;  /* 0x0000002002047810 */ /* 0x000fc80007f1e0ff */
[----:B------:R-:W-:-:S09]  /*01d0*/  IADD3.X R5, PT, PT, RZ, R3, RZ, P0, !PT ;  /* 0x00000003ff057210 */ /* 0x000fd200007fe4ff */
.L_x_2:
[----:B------:R-:W-:Y:S01]  /*01e0*/  MOV R2, UR5 ;  /* 0x0000000500027c02 */ /* 0x000fe20008000f00 */
[----:B------:R-:W2:Y:S01]  /*01f0*/  LDG.E R15, desc[UR10][R4.64+-0x20] ;  /* 0xffffe00a040f7981 */ /* 0x000ea2000c1e1900 */
[----:B------:R-:W-:-:S03]  /*0200*/  MOV R3, UR6 ;  /* 0x0000000600037c02 */ /* 0x000fc60008000f00 */
[----:B------:R-:W3:Y:S01]  /*0210*/  LDG.E R17, desc[UR10][R4.64+-0x1c] ;  /* 0xffffe40a04117981 */ /* 0x000ee2000c1e1900 */
[----:B------:R-:W-:-:S03]  /*0220*/  IMAD.WIDE R2, R9, 0x4, R2 ;  /* 0x0000000409027825 */ /* 0x000fc600078e0202 */
[----:B------:R-:W4:Y:S04]  /*0230*/  LDG.E R19, desc[UR10][R4.64+-0x18] ;  /* 0xffffe80a04137981 */ /* 0x000f28000c1e1900 */
[----:B------:R-:W2:Y:S04]  /*0240*/  LDG.E R16, desc[UR10][R2.64+-0x20] ;  /* 0xffffe00a02107981 */ /* 0x000ea8000c1e1900 */
[----:B------:R-:W3:Y:S04]  /*0250*/  LDG.E R24, desc[UR10][R2.64+-0x1c] ;  /* 0xffffe40a02187981 */ /* 0x000ee8000c1e1900 */
[----:B------:R-:W4:Y:S04]  /*0260*/  LDG.E R18, desc[UR10][R2.64+-0x18] ;  /* 0xffffe80a02127981 */ /* 0x000f28000c1e1900 */
[----:B------:R-:W5:Y:S04]  /*0270*/  LDG.E R20, desc[UR10][R4.64+-0x14] ;  /* 0xffffec0a04147981 */ /* 0x000f68000c1e1900 */
        /* <DEDUP_REMOVED lines=9> */
[----:B------:R-:W5:Y:S01]  /*0310*/  LDG.E R26, desc[UR10][R4.64+0x1c] ;  /* 0x00001c0a041a7981 */ /* 0x000f62000c1e1900 */
[----:B--2---:R-:W-:-:S03]  /*0320*/  IMAD R16, R15, R16, R14 ;  /* 0x000000100f107224 */ /* 0x004fc600078e020e */
[----:B------:R-:W2:Y:S01]  /*0330*/  LDG.E R15, desc[UR10][R4.64+-0x4] ;  /* 0xfffffc0a040f7981 */ /* 0x000ea2000c1e1900 */
[----:B---3--:R-:W-:-:S03]  /*0340*/  IMAD R24, R17, R24, R16 ;  /* 0x0000001811187224 */ /* 0x008fc600078e0210 */
[----:B------:R-:W2:Y:S01]  /*0350*/  LDG.E R14, desc[UR10][R2.64+-0x4] ;  /* 0xfffffc0a020e7981 */ /* 0x000ea2000c1e1900 */
[----:B----4-:R-:W-:-:S03]  /*0360*/  IMAD R24, R19, R18, R24 ;  /* 0x0000001213187224 */ /* 0x010fc600078e0218 */
[----:B------:R-:W3:Y:S04]  /*0370*/  LDG.E R16, desc[UR10][R4.64] ;  /* 0x0000000a04107981 */ /* 0x000ee8000c1e1900 */
[----:B------:R-:W3:Y:S01]  /*0380*/  LDG.E R17, desc[UR10][R2.64] ;  /* 0x0000000a02117981 */ /* 0x000ee2000c1e1900 */
[----:B-----5:R-:W-:-:S03]  /*0390*/  IMAD R24, R20, R21, R24 ;  /* 0x0000001514187224 */ /* 0x020fc600078e0218 */
[----:B------:R-:W4:Y:S04]  /*03a0*/  LDG.E R18, desc[UR10][R4.64+0x4] ;  /* 0x0000040a04127981 */ /* 0x000f28000c1e1900 */
[----:B------:R-:W4:Y:S01]  /*03b0*/  LDG.E R19, desc[UR10][R2.64+0x4] ;  /* 0x0000040a02137981 */ /* 0x000f22000c1e1900 */
[----:B------:R-:W-:-:S03]  /*03c0*/  IMAD R24, R22, R23, R24 ;  /* 0x0000001716187224 */ /* 0x000fc600078e0218 */
[----:B------:R-:W5:Y:S04]  /*03d0*/  LDG.E R20, desc[UR10][R4.64+0x8] ;  /* 0x0000080a04147981 */ /* 0x000f68000c1e1900 */
[----:B------:R-:W5:Y:S01]  /*03e0*/  LDG.E R21, desc[UR10][R2.64+0x8] ;  /* 0x0000080a02157981 */ /* 0x000f62000c1e1900 */
[----:B------:R-:W-:-:S03]  /*03f0*/  IMAD R24, R10, R11, R24 ;  /* 0x0000000b0a187224 */ /* 0x000fc600078e0218 */
[----:B------:R-:W5:Y:S04]  /*0400*/  LDG.E R22, desc[UR10][R4.64+0xc] ;  /* 0x00000c0a04167981 */ /* 0x000f68000c1e1900 */
[----:B------:R-:W5:Y:S04]  /*0410*/  LDG.E R23, desc[UR10][R2.64+0xc] ;  /* 0x00000c0a02177981 */ /* 0x000f68000c1e1900 */
[----:B------:R-:W5:Y:S01]  /*0420*/  LDG.E R10, desc[UR10][R4.64+0x10] ;  /* 0x0000100a040a7981 */ /* 0x000f62000c1e1900 */
[----:B------:R-:W-:-:S03]  /*0430*/  IMAD R28, R12, R13, R24 ;  /* 0x0000000d0c1c7224 */ /* 0x000fc600078e0218 */
[----:B------:R-:W5:Y:S04]  /*0440*/  LDG.E R11, desc[UR10][R2.64+0x10] ;  /* 0x0000100a020b7981 */ /* 0x000f68000c1e1900 */
[----:B------:R-:W5:Y:S04]  /*0450*/  LDG.E R24, desc[UR10][R4.64+0x14] ;  /* 0x0000140a04187981 */ /* 0x000f68000c1e1900 */
[----:B------:R0:W5:Y:S04]  /*0460*/  LDG.E R13, desc[UR10][R4.64+0x18] ;  /* 0x0000180a040d7981 */ /* 0x000168000c1e1900 */
[----:B------:R-:W5:Y:S01]  /*0470*/  LDG.E R12, desc[UR10][R2.64+0x18] ;  /* 0x0000180a020c7981 */ /* 0x000f62000c1e1900 */
[----:B------:R-:W-:-:S04]  /*0480*/  UIADD3 UR9, UPT, UPT, UR9, 0x10, URZ ;  /* 0x0000001009097890 */ /* 0x000fc8000fffe0ff */
[----:B------:R-:W-:Y:S01]  /*0490*/  UISETP.NE.AND UP1, UPT, UR9, URZ, UPT ;  /* 0x000000ff0900728c */ /* 0x000fe2000bf25270 */
[----:B0-----:R-:W-:Y:S02]  /*04a0*/  IADD3 R4, P0, PT, R4, 0x40, RZ ;  /* 0x0000004004047810 */ /* 0x001fe40007f1e0ff */
[----:B------:R-:W-:Y:S02]  /*04b0*/  IADD3 R9, PT, PT, R9, 0x10, RZ ;  /* 0x0000001009097810 */ /* 0x000fe40007ffe0ff */
[----:B------:R-:W-:Y:S01]  /*04c0*/  IADD3.X R5, PT, PT, RZ, R5, RZ, P0, !PT ;  /* 0x00000005ff057210 */ /* 0x000fe200007fe4ff */
[----:B--2---:R-:W-:-:S04]  /*04d0*/  IMAD R14, R15, R14, R28 ;  /* 0x0000000e0f0e7224 */ /* 0x004fc800078e021c */
[----:B---3--:R-:W-:-:S04]  /*04e0*/  IMAD R14, R16, R17, R14 ;  /* 0x00000011100e7224 */ /* 0x008fc800078e020e */
[----:B----4-:R-:W-:-:S04]  /*04f0*/  IMAD R14, R18, R19, R14 ;  /* 0x00000013120e7224 */ /* 0x010fc800078e020e */
[----:B-----5:R-:W-:-:S04]  /*0500*/  IMAD R14, R20, R21, R14 ;  /* 0x00000015140e7224 */ /* 0x020fc800078e020e */
[----:B------:R-:W-:-:S04]  /*0510*/  IMAD R14, R22, R23, R14 ;  /* 0x00000017160e7224 */ /* 0x000fc800078e020e */
[----:B------:R-:W-:-:S04]  /*0520*/  IMAD R10, R10, R11, R14 ;  /* 0x0000000b0a0a7224 */ /* 0x000fc800078e020e */
[----:B------:R-:W-:-:S04]  /*0530*/  IMAD R10, R24, R25, R10 ;  /* 0x00000019180a7224 */ /* 0x000fc800078e020a */
[----:B------:R-:W-:-:S04]  /*0540*/  IMAD R10, R13, R12, R10 ;  /* 0x0000000c0d0a7224 */ /* 0x000fc800078e020a */
[----:B------:R-:W-:Y:S01]  /*0550*/  IMAD R14, R26, R27, R10 ;  /* 0x0000001b1a0e7224 */ /* 0x000fe200078e020a */
[----:B------:R-:W-:Y:S06]  /*0560*/  BRA.U UP1, `(.L_x_2) ;  /* 0xfffffffd011c7547 */ /* 0x000fec000b83ffff */
.L_x_1:
[----:B------:R-:W-:Y:S05]  /*0570*/  BRA.U !UP0, `(.L_x_0) ;  /* 0x0000000508687547 */ /* 0x000fea000b800000 */
[----:B------:R-:W-:Y:S02]  /*0580*/  UISETP.GE.U32.AND UP0, UPT, UR8, 0x8, UPT ;  /* 0x000000080800788c */ /* 0x000fe4000bf06070 */
[----:B------:R-:W-:-:S04]  /*0590*/  ULOP3.LUT UR6, UR12, 0x7, URZ, 0xc0, !UPT ;  /* 0x000000070c067892 */ /* 0x000fc8000f8ec0ff */
[----:B------:R-:W-:-:S03]  /*05a0*/  UISETP.NE.AND UP1, UPT, UR6, URZ, UPT ;  /* 0x000000ff0600728c */ /* 0x000fc6000bf25270 */
[----:B------:R-:W-:Y:S08]  /*05b0*/  BRA.U !UP0, `(.L_x_3) ;  /* 0x0000000108907547 */ /* 0x000ff0000b800000 */
[----:B------:R-:W0:Y:S01]  /*05c0*/  LDC.64 R10, c[0x0][0x380] ;  /* 0x0000e000ff0a7b82 */ /* 0x000e220000000a00 */
[----:B------:R-:W1:Y:S01]  /*05d0*/  LDCU.64 UR8, c[0x0][0x380] ;  /* 0x00007000ff0877ac */ /* 0x000e620008000a00 */
[C---:B------:R-:W-:Y:S02]  /*05e0*/  IADD3 R3, PT, PT, R6.reuse, UR4, RZ ;  /* 0x0000000406037c10 */ /* 0x040fe4000fffe0ff */
[----:B------:R-:W-:Y:S02]  /*05f0*/  IADD3 R12, P0, PT, R6, UR4, RZ ;  /* 0x00000004060c7c10 */ /* 0x000fe4000ff1e0ff */
[----:B------:R-:W-:Y:S02]  /*0600*/  IADD3 R9, PT, PT, R8, UR4, RZ ;  /* 0x0000000408097c10 */ /* 0x000fe4000fffe0ff */
[----:B------:R-:W2:Y:S01]  /*0610*/  LDC.64 R4, c[0x0][0x388] ;  /* 0x0000e200ff047b82 */ /* 0x000ea20000000a00 */
[----:B0-----:R-:W-:Y:S01]  /*0620*/  IMAD.WIDE.U32 R10, R3, 0x4, R10 ;  /* 0x00000004030a7825 */ /* 0x001fe200078e000a */
[----:B------:R-:W-:-:S02]  /*0630*/  IADD3.X R3, PT, PT, RZ, RZ, RZ, P0, !PT ;  /* 0x000000ffff037210 */ /* 0x000fc400007fe4ff */
[C---:B-1----:R-:W-:Y:S02]  /*0640*/  LEA R2, P0, R12.reuse, UR8, 0x2 ;  /* 0x000000080c027c11 */ /* 0x042fe4000f8010ff */
[----:B------:R-:W3:Y:S02]  /*0650*/  LDG.E R15, desc[UR10][R10.64] ;  /* 0x0000000a0a0f7981 */ /* 0x000ee4000c1e1900 */
[----:B------:R-:W-:Y:S01]  /*0660*/  LEA.HI.X R3, R12, UR9, R3, 0x2, P0 ;  /* 0x000000090c037c11 */ /* 0x000fe200080f1403 */
[----:B--2---:R-:W-:-:S04]  /*0670*/  IMAD.WIDE R4, R9, 0x4, R4 ;  /* 0x0000000409047825 */ /* 0x004fc800078e0204 */
[----:B------:R-:W2:Y:S04]  /*0680*/  LDG.E R18, desc[UR10][R2.64+0x4] ;  /* 0x0000040a02127981 */ /* 0x000ea8000c1e1900 */
[----:B------:R-:W3:Y:S04]  /*0690*/  LDG.E R16, desc[UR10][R4.64] ;  /* 0x0000000a04107981 */ /* 0x000ee8000c1e1900 */
[----:B------:R-:W2:Y:S04]  /*06a0*/  LDG.E R17, desc[UR10][R4.64+0x4] ;  /* 0x0000040a04117981 */ /* 0x000ea8000c1e1900 */
[----:B------:R-:W4:Y:S04]  /*06b0*/  LDG.E R19, desc[UR10][R4.64+0x8] ;  /* 0x0000080a04137981 */ /* 0x000f28000c1e1900 */
        /* <DEDUP_REMOVED lines=11> */
[----:B------:R-:W-:Y:S01]  /*0770*/  UIADD3 UR4, UPT, UPT, UR4, 0x8, URZ ;  /* 0x0000000804047890 */ /* 0x000fe2000fffe0ff */
[----:B---3--:R-:W-:-:S04]  /*0780*/  IMAD R15, R15, R16, R14 ;  /* 0x000000100f0f7224 */ /* 0x008fc800078e020e */
[----:B--2---:R-:W-:-:S04]  /*0790*/  IMAD R15, R18, R17, R15 ;  /* 0x00000011120f7224 */ /* 0x004fc800078e020f */
[----:B----4-:R-:W-:-:S04]  /*07a0*/  IMAD R15, R20, R19, R15 ;  /* 0x00000013140f7224 */ /* 0x010fc800078e020f */
[----:B-----5:R-:W-:-:S04]  /*07b0*/  IMAD R15, R22, R21, R15 ;  /* 0x00000015160f7224 */ /* 0x020fc800078e020f */
[----:B------:R-:W-:-:S04]  /*07c0*/  IMAD R15, R24, R23, R15 ;  /* 0x00000017180f7224 */ /* 0x000fc800078e020f */
[----:B------:R-:W-:-:S04]  /*07d0*/  IMAD R12, R12, R13, R15 ;  /* 0x0000000d0c0c7224 */ /* 0x000fc800078e020f */
[----:B------:R-:W-:-:S04]  /*07e0*/  IMAD R10, R9, R10, R12 ;  /* 0x0000000a090a7224 */ /* 0x000fc800078e020c */
[----:B------:R-:W-:-:S07]  /*07f0*/  IMAD R14, R11, R25, R10 ;  /* 0x000000190b0e7224 */ /* 0x000fce00078e020a */
.L_x_3:
        /* <DEDUP_REMOVED lines=13> */
[----:B-1----:R-:W-:-:S03]  /*08d0*/  LEA R2, P0, R12, UR6, 0x2 ;  /* 0x000000060c027c11 */ /* 0x002fc6000f8010ff */
[----:B------:R-:W3:Y:S01]  /*08e0*/  LDG.E R11, desc[UR10][R10.64] ;  /* 0x0000000a0a0b7981 */ /* 0x000ee2000c1e1900 */
        /* <DEDUP_REMOVED lines=8> */
[----:B------:R-:W5:Y:S01]  /*0970*/  LDG.E R17, desc[UR10][R4.64+0xc] ;  /* 0x00000c0a04117981 */ /* 0x000f62000c1e1900 */
[----:B------:R-:W-:Y:S01]  /*0980*/  UIADD3 UR4, UPT, UPT, UR4, 0x4, URZ ;  /* 0x0000000404047890 */ /* 0x000fe2000fffe0ff */
[----:B---3--:R-:W-:-:S04]  /*0990*/  IMAD R9, R11, R9, R14 ;  /* 0x000000090b097224 */ /* 0x008fc800078e020e */
[----:B--2---:R-:W-:-:S04]  /*09a0*/  IMAD R9, R12, R13, R9 ;  /* 0x0000000d0c097224 */ /* 0x004fc800078e0209 */
[----:B----4-:R-:W-:-:S04]  /*09b0*/  IMAD R9, R16, R15, R9 ;  /* 0x0000000f10097224 */ /* 0x010fc800078e0209 */
[----:B-----5:R-:W-:-:S07]  /*09c0*/  IMAD R14, R18, R17, R9 ;  /* 0x00000011120e7224 */ /* 0x020fce00078e0209 */
.L_x_4:
[----:B------:R-:W-:Y:S05]  /*09d0*/  BRA.U !UP1, `(.L_x_0) ;  /* 0x0000000109507547 */ /* 0x000fea000b800000 */
[----:B------:R-:W0:Y:S01]  /*09e0*/  LDC.64 R4, c[0x0][0x380] ;  /* 0x0000e000ff047b82 */ /* 0x000e220000000a00 */
[----:B------:R-:W-:Y:S01]  /*09f0*/  IADD3 R9, PT, PT, R6, UR4, RZ ;  /* 0x0000000406097c10 */ /* 0x000fe2000fffe0ff */
[----:B------:R-:W-:Y:S01]  /*0a00*/  UIADD3 UR5, UPT, UPT, -UR5, URZ, URZ ;  /* 0x000000ff05057290 */ /* 0x000fe2000fffe1ff */
[----:B------:R-:W-:-:S05]  /*0a10*/  IADD3 R11, PT, PT, R8, UR4, RZ ;  /* 0x00000004080b7c10 */ /* 0x000fca000fffe0ff */
[----:B------:R-:W1:Y:S01]  /*0a20*/  LDC.64 R2, c[0x0][0x388] ;  /* 0x0000e200ff027b82 */ /* 0x000e620000000a00 */
[----:B0-----:R-:W-:-:S03]  /*0a30*/  IMAD.WIDE.U32 R4, R9, 0x4, R4 ;  /* 0x0000000409047825 */ /* 0x001fc600078e0004 */
[----:B------:R-:W-:Y:S02]  /*0a40*/  MOV R6, R4 ;  /* 0x0000000400067202 */ /* 0x000fe40000000f00 */
[----:B------:R-:W-:-:S07]  /*0a50*/  MOV R13, R5 ;  /* 0x00000005000d7202 */ /* 0x000fce0000000f00 */
.L_x_5:
[----:B-1----:R-:W-:Y:S01]  /*0a60*/  IMAD.WIDE R4, R11, 0x4, R2 ;  /* 0x000000040b047825 */ /* 0x002fe200078e0202 */
[----:B------:R-:W-:Y:S02]  /*0a70*/  MOV R9, R13 ;  /* 0x0000000d00097202 */ /* 0x000fe40000000f00 */
[----:B------:R-:W-:-:S03]  /*0a80*/  MOV R8, R6 ;  /* 0x0000000600087202 */ /* 0x000fc60000000f00 */
[----:B------:R-:W2:Y:S04]  /*0a90*/  LDG.E R4, desc[UR10][R4.64] ;  /* 0x0000000a04047981 */ /* 0x000ea8000c1e1900 */
[----:B------:R-:W2:Y:S01]  /*0aa0*/  LDG.E R9, desc[UR10][R8.64] ;  /* 0x0000000a08097981 */ /* 0x000ea2000c1e1900 */
[----:B------:R-:W-:Y:S01]  /*0ab0*/  UIADD3 UR5, UPT, UPT, UR5, 0x1, URZ ;  /* 0x0000000105057890 */ /* 0x000fe2000fffe0ff */
[----:B------:R-:W-:Y:S02]  /*0ac0*/  IADD3 R6, P0, PT, R6, 0x4, RZ ;  /* 0x0000000406067810 */ /* 0x000fe40007f1e0ff */
[----:B------:R-:W-:Y:S01]  /*0ad0*/  IADD3 R11, PT, PT, R11, 0x1, RZ ;  /* 0x000000010b0b7810 */ /* 0x000fe20007ffe0ff */
[----:B------:R-:W-:Y:S01]  /*0ae0*/  UISETP.NE.AND UP0, UPT, UR5, URZ, UPT ;  /* 0x000000ff0500728c */ /* 0x000fe2000bf05270 */
[----:B------:R-:W-:Y:S01]  /*0af0*/  IADD3.X R13, PT, PT, RZ, R13, RZ, P0, !PT ;  /* 0x0000000dff0d7210 */ /* 0x000fe200007fe4ff */
[----:B--2---:R-:W-:-:S07]  /*0b00*/  IMAD R14, R9, R4, R14 ;  /* 0x00000004090e7224 */ /* 0x004fce00078e020e */
[----:B------:R-:W-:Y:S05]  /*0b10*/  BRA.U UP0, `(.L_x_5) ;  /* 0xfffffffd00d07547 */ /* 0x000fea000b83ffff */
.L_x_0:
[----:B------:R-:W0:Y:S01]  /*0b20*/  LDC.64 R2, c[0x0][0x390] ;  /* 0x0000e400ff027b82 */ /* 0x000e220000000a00 */
[----:B------:R-:W-:-:S04]  /*0b30*/  IMAD R7, R0, UR12, R7 ;  /* 0x0000000c00077c24 */ /* 0x000fc8000f8e0207 */
[----:B0-----:R-:W-:-:S05]  /*0b40*/  IMAD.WIDE R2, R7, 0x4, R2 ;  /* 0x0000000407027825 */ /* 0x001fca00078e0202 */
[----:B------:R-:W-:Y:S01]  /*0b50*/  STG.E desc[UR10][R2.64], R14 ;  /* 0x0000000e02007986 */ /* 0x000fe2000c10190a */
[----:B------:R-:W-:Y:S05]  /*0b60*/  EXIT ;  /* 0x000000000000794d */ /* 0x000fea0003800000 */
.L_x_6:
[----:B------:R-:W-:-:S00]  /*0b70*/  BRA `(.L_x_6) ;  /* 0xfffffffc00fc7947 */ /* 0x000fc0000383ffff */
[----:B------:R-:W-:-:S00]  /*0b80*/  NOP ;  /* 0x0000000000007918 */ /* 0x000fc00000000000 */
[----:B------:R-:W-:-:S00]  /*0b90*/  NOP ;  /* 0x0000000000007918 */ /* 0x000fc00000000000 */
[----:B------:R-:W-:-:S00]  /*0ba0*/  NOP ;  /* 0x0000000000007918 */ /* 0x000fc00000000000 */
[----:B------:R-:W-:-:S00]  /*0bb0*/  NOP ;  /* 0x0000000000007918 */ /* 0x000fc00000000000 */
[----:B------:R-:W-:-:S00]  /*0bc0*/  NOP ;  /* 0x0000000000007918 */ /* 0x000fc00000000000 */
[----:B------:R-:W-:-:S00]  /*0bd0*/  NOP ;  /* 0x0000000000007918 */ /* 0x000fc00000000000 */
[----:B------:R-:W-:-:S00]  /*0be0*/  NOP ;  /* 0x0000000000007918 */ /* 0x000fc00000000000 */
[----:B------:R-:W-:-:S00]  /*0bf0*/  NOP ;  /* 0x0000000000007918 */ /* 0x000fc00000000000 */
.L_x_7:


//--------------------- .nv.shared.reserved.0     --------------------------
	.section	.nv.shared.reserved.0,"aw",@nobits
	.weak		__nv_reservedSMEM_offset_0_alias
	.size		__nv_reservedSMEM_offset_0_alias, 0, 64
	.other		__nv_reservedSMEM_offset_0_alias,@"STO_CUDA_RESERVED_SHARED STV_DEFAULT"
__nv_reservedSMEM_offset_0_alias:
	.zero		0
	.zero		64


//--------------------- .nv.constant0._Z10matrixMultPiS_S_i --------------------------
	.section	.nv.constant0._Z10matrixMultPiS_S_i,"a",@progbits
	.sectionflags	@""
	.align	4
.nv.constant0._Z10matrixMultPiS_S_i:
	.zero		924


//--------------------- SYMBOLS --------------------------

	.type		.nv.reservedSmem.offset0,@object
	.size		.nv.reservedSmem.offset0,0x4
